//
// Generated by NVIDIA NVVM Compiler
//
// Compiler Build ID: CL-36424714
// Cuda compilation tools, release 13.0, V13.0.88
// Based on NVVM 20.0.0
//

.version 9.0
.target sm_100
.address_size 64

	// .globl	_Z32sevenPointStencilCoarsenedSharedPKfS0_S0_Pfiii
.extern .shared .align 16 .b8 sharedMem[];

.visible .entry _Z32sevenPointStencilCoarsenedSharedPKfS0_S0_Pfiii(
	.param .u64 .ptr .align 1 _Z32sevenPointStencilCoarsenedSharedPKfS0_S0_Pfiii_param_0,
	.param .u64 .ptr .align 1 _Z32sevenPointStencilCoarsenedSharedPKfS0_S0_Pfiii_param_1,
	.param .u64 .ptr .align 1 _Z32sevenPointStencilCoarsenedSharedPKfS0_S0_Pfiii_param_2,
	.param .u64 .ptr .align 1 _Z32sevenPointStencilCoarsenedSharedPKfS0_S0_Pfiii_param_3,
	.param .u32 _Z32sevenPointStencilCoarsenedSharedPKfS0_S0_Pfiii_param_4,
	.param .u32 _Z32sevenPointStencilCoarsenedSharedPKfS0_S0_Pfiii_param_5,
	.param .u32 _Z32sevenPointStencilCoarsenedSharedPKfS0_S0_Pfiii_param_6
)
{
	.reg .pred 	%p<39>;
	.reg .b32 	%r<91>;
	.reg .b32 	%f<59>;
	.reg .b64 	%rd<34>;

	ld.param.u64 	%rd7, [_Z32sevenPointStencilCoarsenedSharedPKfS0_S0_Pfiii_param_0];
	ld.param.u64 	%rd8, [_Z32sevenPointStencilCoarsenedSharedPKfS0_S0_Pfiii_param_1];
	ld.param.u64 	%rd9, [_Z32sevenPointStencilCoarsenedSharedPKfS0_S0_Pfiii_param_3];
	ld.param.u32 	%r24, [_Z32sevenPointStencilCoarsenedSharedPKfS0_S0_Pfiii_param_4];
	ld.param.u32 	%r27, [_Z32sevenPointStencilCoarsenedSharedPKfS0_S0_Pfiii_param_5];
	ld.param.u32 	%r26, [_Z32sevenPointStencilCoarsenedSharedPKfS0_S0_Pfiii_param_6];
	cvta.to.global.u64 	%rd1, %rd9;
	cvta.to.global.u64 	%rd2, %rd8;
	cvta.to.global.u64 	%rd3, %rd7;
	mov.u32 	%r1, %ntid.x;
	add.s32 	%r2, %r1, 2;
	mov.u32 	%r3, %ntid.y;
	add.s32 	%r28, %r3, 2;
	mul.lo.s32 	%r4, %r2, %r28;
	shl.b32 	%r29, %r4, 2;
	mov.u32 	%r30, sharedMem;
	add.s32 	%r5, %r30, %r29;
	mov.u32 	%r31, %ctaid.x;
	mov.u32 	%r6, %tid.x;
	mad.lo.s32 	%r7, %r31, %r1, %r6;
	mov.u32 	%r32, %ctaid.y;
	mov.u32 	%r8, %tid.y;
	mad.lo.s32 	%r33, %r32, %r3, %r8;
	mov.u32 	%r10, %ctaid.z;
	shl.b32 	%r11, %r10, 2;
	setp.ge.s32 	%p2, %r7, %r24;
	setp.ge.s32 	%p3, %r33, %r27;
	or.pred  	%p4, %p2, %p3;
	setp.ge.s32 	%p5, %r11, %r26;
	or.pred  	%p6, %p4, %p5;
	@%p6 bra 	$L__BB0_9;
	mul.lo.s32 	%r34, %r24, %r11;
	mul.lo.s32 	%r12, %r34, %r27;
	mul.lo.s32 	%r13, %r24, %r33;
	add.s32 	%r35, %r12, %r13;
	add.s32 	%r36, %r35, %r7;
	mul.wide.s32 	%rd10, %r36, 4;
	add.s64 	%rd4, %rd3, %rd10;
	ld.global.nc.f32 	%f1, [%rd4];
	mad.lo.s32 	%r14, %r2, %r8, %r2;
	add.s32 	%r37, %r14, %r6;
	shl.b32 	%r38, %r37, 2;
	add.s32 	%r40, %r30, %r38;
	st.shared.f32 	[%r40+4], %f1;
	add.s64 	%rd5, %rd2, %rd10;
	ld.global.nc.f32 	%f2, [%rd5];
	add.s32 	%r41, %r5, %r38;
	st.shared.f32 	[%r41+4], %f2;
	setp.ne.s32 	%p7, %r6, 0;
	setp.lt.s32 	%p8, %r7, 1;
	or.pred  	%p9, %p7, %p8;
	@%p9 bra 	$L__BB0_3;
	ld.global.nc.f32 	%f3, [%rd4+-4];
	shl.b32 	%r42, %r14, 2;
	add.s32 	%r44, %r30, %r42;
	st.shared.f32 	[%r44], %f3;
	ld.global.nc.f32 	%f4, [%rd5+-4];
	add.s32 	%r45, %r5, %r42;
	st.shared.f32 	[%r45], %f4;
$L__BB0_3:
	add.s32 	%r46, %r1, -1;
	setp.ne.s32 	%p10, %r6, %r46;
	add.s32 	%r47, %r24, -1;
	setp.ge.s32 	%p11, %r7, %r47;
	or.pred  	%p12, %p10, %p11;
	@%p12 bra 	$L__BB0_5;
	ld.global.nc.f32 	%f5, [%rd4+4];
	add.s32 	%r48, %r1, %r14;
	shl.b32 	%r49, %r48, 2;
	add.s32 	%r51, %r30, %r49;
	st.shared.f32 	[%r51+4], %f5;
	ld.global.nc.f32 	%f6, [%rd5+4];
	add.s32 	%r52, %r5, %r49;
	st.shared.f32 	[%r52+4], %f6;
$L__BB0_5:
	setp.ne.s32 	%p13, %r8, 0;
	setp.eq.s32 	%p14, %r33, 0;
	or.pred  	%p15, %p13, %p14;
	@%p15 bra 	$L__BB0_7;
	sub.s32 	%r53, %r13, %r24;
	add.s32 	%r54, %r53, %r7;
	add.s32 	%r55, %r54, %r12;
	mul.wide.s32 	%rd11, %r55, 4;
	add.s64 	%rd12, %rd3, %rd11;
	ld.global.nc.f32 	%f7, [%rd12];
	shl.b32 	%r56, %r6, 2;
	add.s32 	%r58, %r30, %r56;
	st.shared.f32 	[%r58+4], %f7;
	add.s64 	%rd13, %rd2, %rd11;
	ld.global.nc.f32 	%f8, [%rd13];
	add.s32 	%r59, %r5, %r56;
	st.shared.f32 	[%r59+4], %f8;
$L__BB0_7:
	add.s32 	%r60, %r3, -1;
	setp.ne.s32 	%p16, %r8, %r60;
	add.s32 	%r61, %r27, -1;
	setp.ge.u32 	%p17, %r33, %r61;
	or.pred  	%p18, %p16, %p17;
	@%p18 bra 	$L__BB0_9;
	mul.wide.s32 	%rd14, %r24, 4;
	add.s64 	%rd15, %rd4, %rd14;
	ld.global.nc.f32 	%f9, [%rd15];
	sub.s32 	%r62, %r4, %r2;
	add.s32 	%r63, %r62, %r6;
	shl.b32 	%r64, %r63, 2;
	add.s32 	%r66, %r30, %r64;
	st.shared.f32 	[%r66+4], %f9;
	add.s64 	%rd16, %rd5, %rd14;
	ld.global.nc.f32 	%f10, [%rd16];
	add.s32 	%r67, %r5, %r64;
	st.shared.f32 	[%r67+4], %f10;
$L__BB0_9:
	bar.sync 	0;
	setp.gt.s32 	%p19, %r7, 0;
	add.s32 	%r68, %r24, -1;
	setp.lt.s32 	%p20, %r7, %r68;
	and.pred  	%p21, %p19, %p20;
	setp.ne.s32 	%p22, %r33, 0;
	and.pred  	%p23, %p22, %p21;
	add.s32 	%r69, %r27, -1;
	setp.lt.s32 	%p24, %r33, %r69;
	add.s32 	%r15, %r26, -1;
	mad.lo.s32 	%r70, %r8, %r2, %r6;
	add.s32 	%r71, %r70, %r2;
	shl.b32 	%r72, %r71, 2;
	add.s32 	%r16, %r5, %r72;
	shl.b32 	%r73, %r70, 2;
	add.s32 	%r17, %r5, %r73;
	shl.b32 	%r74, %r2, 2;
	add.s32 	%r18, %r16, %r74;
	add.s32 	%r19, %r30, %r72;
	mul.lo.s32 	%r20, %r27, %r24;
	and.pred  	%p1, %p23, %p24;
	not.pred 	%p25, %p1;
	setp.eq.s32 	%p26, %r10, 0;
	or.pred  	%p27, %p25, %p26;
	setp.ge.s32 	%p28, %r11, %r15;
	or.pred  	%p29, %p27, %p28;
	@%p29 bra 	$L__BB0_11;
	ld.param.u64 	%rd33, [_Z32sevenPointStencilCoarsenedSharedPKfS0_S0_Pfiii_param_2];
	mad.lo.s32 	%r77, %r11, %r27, %r33;
	mad.lo.s32 	%r78, %r77, %r24, %r7;
	ld.shared.f32 	%f11, [%r16];
	ld.shared.f32 	%f12, [%r16+8];
	ld.shared.f32 	%f13, [%r17+4];
	ld.shared.f32 	%f14, [%r18+4];
	ld.shared.f32 	%f15, [%r19+4];
	cvta.to.global.u64 	%rd17, %rd33;
	mul.wide.s32 	%rd18, %r78, 4;
	add.s64 	%rd19, %rd17, %rd18;
	ld.global.nc.f32 	%f16, [%rd19];
	add.f32 	%f17, %f11, %f12;
	add.f32 	%f18, %f17, %f13;
	add.f32 	%f19, %f18, %f14;
	add.f32 	%f20, %f19, %f15;
	add.f32 	%f21, %f20, %f16;
	div.rn.f32 	%f22, %f21, 0f40C00000;
	add.s64 	%rd20, %rd1, %rd18;
	st.global.f32 	[%rd20], %f22;
$L__BB0_11:
	add.s32 	%r21, %r11, 1;
	setp.ge.s32 	%p30, %r21, %r15;
	or.pred  	%p32, %p25, %p30;
	@%p32 bra 	$L__BB0_13;
	mad.lo.s32 	%r80, %r21, %r27, %r33;
	mad.lo.s32 	%r81, %r80, %r24, %r7;
	ld.shared.f32 	%f23, [%r16];
	ld.shared.f32 	%f24, [%r16+8];
	ld.shared.f32 	%f25, [%r17+4];
	ld.shared.f32 	%f26, [%r18+4];
	ld.shared.f32 	%f27, [%r19+4];
	sub.s32 	%r82, %r81, %r20;
	mul.wide.s32 	%rd21, %r82, 4;
	add.s64 	%rd22, %rd1, %rd21;
	ld.global.f32 	%f28, [%rd22];
	add.f32 	%f29, %f23, %f24;
	add.f32 	%f30, %f29, %f25;
	add.f32 	%f31, %f30, %f26;
	add.f32 	%f32, %f31, %f27;
	add.f32 	%f33, %f32, %f28;
	div.rn.f32 	%f34, %f33, 0f40C00000;
	mul.wide.s32 	%rd23, %r81, 4;
	add.s64 	%rd24, %rd1, %rd23;
	st.global.f32 	[%rd24], %f34;
$L__BB0_13:
	add.s32 	%r22, %r11, 2;
	setp.ge.s32 	%p33, %r22, %r15;
	or.pred  	%p35, %p25, %p33;
	@%p35 bra 	$L__BB0_15;
	mad.lo.s32 	%r84, %r22, %r27, %r33;
	mad.lo.s32 	%r85, %r84, %r24, %r7;
	ld.shared.f32 	%f35, [%r16];
	ld.shared.f32 	%f36, [%r16+8];
	ld.shared.f32 	%f37, [%r17+4];
	ld.shared.f32 	%f38, [%r18+4];
	ld.shared.f32 	%f39, [%r19+4];
	sub.s32 	%r86, %r85, %r20;
	mul.wide.s32 	%rd25, %r86, 4;
	add.s64 	%rd26, %rd1, %rd25;
	ld.global.f32 	%f40, [%rd26];
	add.f32 	%f41, %f35, %f36;
	add.f32 	%f42, %f41, %f37;
	add.f32 	%f43, %f42, %f38;
	add.f32 	%f44, %f43, %f39;
	add.f32 	%f45, %f44, %f40;
	div.rn.f32 	%f46, %f45, 0f40C00000;
	mul.wide.s32 	%rd27, %r85, 4;
	add.s64 	%rd28, %rd1, %rd27;
	st.global.f32 	[%rd28], %f46;
$L__BB0_15:
	add.s32 	%r23, %r11, 3;
	setp.ge.s32 	%p36, %r23, %r15;
	or.pred  	%p38, %p25, %p36;
	@%p38 bra 	$L__BB0_17;
	mad.lo.s32 	%r88, %r23, %r27, %r33;
	mad.lo.s32 	%r89, %r88, %r24, %r7;
	ld.shared.f32 	%f47, [%r16];
	ld.shared.f32 	%f48, [%r16+8];
	ld.shared.f32 	%f49, [%r17+4];
	ld.shared.f32 	%f50, [%r18+4];
	ld.shared.f32 	%f51, [%r19+4];
	sub.s32 	%r90, %r89, %r20;
	mul.wide.s32 	%rd29, %r90, 4;
	add.s64 	%rd30, %rd1, %rd29;
	ld.global.f32 	%f52, [%rd30];
	add.f32 	%f53, %f47, %f48;
	add.f32 	%f54, %f53, %f49;
	add.f32 	%f55, %f54, %f50;
	add.f32 	%f56, %f55, %f51;
	add.f32 	%f57, %f56, %f52;
	div.rn.f32 	%f58, %f57, 0f40C00000;
	mul.wide.s32 	%rd31, %r89, 4;
	add.s64 	%rd32, %rd1, %rd31;
	st.global.f32 	[%rd32], %f58;
$L__BB0_17:
	ret;

}


// ===== COMPILED SASS (sm_100) =====

	.target	sm_100

	.elftype	@"ET_EXEC"


//--------------------- .note.nv.tkinfo           --------------------------
	.section	.note.nv.tkinfo,"",@"SHT_NOTE"
	.sectionflags	@"SHF_NOTE_NV_TKINFO"
	.tkinfo
        /*0018*/ 	.word	0x00000002
        /*0030*/ 	.string	""
        /*0030*/ 	.string	"ptxas"
        /*0030*/ 	.string	"Cuda compilation tools, release 13.0, V13.0.88"
        /*0030*/ 	.string	"Build cuda_13.0.r13.0/compiler.36424714_0"
        /*0030*/ 	.string	"-arch sm_100 -m 64 "



//--------------------- .note.nv.cuinfo           --------------------------
	.section	.note.nv.cuinfo,"",@"SHT_NOTE"
	.sectionflags	@"SHF_NOTE_NV_CUINFO"
        /*0018*/ 	.short	0x0002
        /*001a*/ 	.short	0x0064
        /*001c*/ 	.short	0x0082
	.zero		2


//--------------------- .nv.info                  --------------------------
	.section	.nv.info,"",@"SHT_CUDA_INFO"
	.align	4


	//----- nvinfo : EIATTR_REGCOUNT
	.align		4
        /*0000*/ 	.byte	0x04, 0x2f
        /*0002*/ 	.short	(.L_1 - .L_0)
	.align		4
.L_0:
        /*0004*/ 	.word	index@(_Z32sevenPointStencilCoarsenedSharedPKfS0_S0_Pfiii)
        /*0008*/ 	.word	0x00000020


	//----- nvinfo : EIATTR_FRAME_SIZE
	.align		4
.L_1:
        /*000c*/ 	.byte	0x04, 0x11
        /*000e*/ 	.short	(.L_3 - .L_2)
	.align		4
.L_2:
        /*0010*/ 	.word	index@($__internal_0_$__cuda_sm3x_div_rn_noftz_f32_slowpath)
        /*0014*/ 	.word	0x00000000


	//----- nvinfo : EIATTR_FRAME_SIZE
	.align		4
.L_3:
        /*0018*/ 	.byte	0x04, 0x11
        /*001a*/ 	.short	(.L_5 - .L_4)
	.align		4
.L_4:
        /*001c*/ 	.word	index@(_Z32sevenPointStencilCoarsenedSharedPKfS0_S0_Pfiii)
        /*0020*/ 	.word	0x00000000


	//----- nvinfo : EIATTR_MIN_STACK_SIZE
	.align		4
.L_5:
        /*0024*/ 	.byte	0x04, 0x12
        /*0026*/ 	.short	(.L_7 - .L_6)
	.align		4
.L_6:
        /*0028*/ 	.word	index@(_Z32sevenPointStencilCoarsenedSharedPKfS0_S0_Pfiii)
        /*002c*/ 	.word	0x00000000
.L_7:


//--------------------- .nv.compat                --------------------------
	.section	.nv.compat,"",@"SHT_CUDA_COMPAT_INFO"
	.align	4
        /*0000*/ 	.byte	0x02, 0x09, 0x00, 0x00, 0x02, 0x02, 0x01, 0x00, 0x02, 0x05, 0x05, 0x00, 0x03, 0x07, 0x01, 0x01
        /*0010*/ 	.byte	0x02, 0x03, 0x00, 0x00, 0x02, 0x06, 0x01, 0x00, 0x04, 0x0b, 0x08, 0x00, 0x01, 0x00, 0x00, 0x00
        /*0020*/ 	.byte	0x00, 0x00, 0x00, 0x00


//--------------------- .nv.info._Z32sevenPointStencilCoarsenedSharedPKfS0_S0_Pfiii --------------------------
	.section	.nv.info._Z32sevenPointStencilCoarsenedSharedPKfS0_S0_Pfiii,"",@"SHT_CUDA_INFO"
	.sectionflags	@""
	.align	4


	//----- nvinfo : EIATTR_CUDA_API_VERSION
	.align		4
        /*0000*/ 	.byte	0x04, 0x37
        /*0002*/ 	.short	(.L_9 - .L_8)
.L_8:
        /*0004*/ 	.word	0x00000082


	//----- nvinfo : EIATTR_KPARAM_INFO
	.align		4
.L_9:
        /*0008*/ 	.byte	0x04, 0x17
        /*000a*/ 	.short	(.L_11 - .L_10)
.L_10:
        /*000c*/ 	.word	0x00000000
        /*0010*/ 	.short	0x0006
        /*0012*/ 	.short	0x0028
        /*0014*/ 	.byte	0x00, 0xf0, 0x11, 0x00


	//----- nvinfo : EIATTR_KPARAM_INFO
	.align		4
.L_11:
        /*0018*/ 	.byte	0x04, 0x17
        /*001a*/ 	.short	(.L_13 - .L_12)
.L_12:
        /*001c*/ 	.word	0x00000000
        /*0020*/ 	.short	0x0005
        /*0022*/ 	.short	0x0024
        /*0024*/ 	.byte	0x00, 0xf0, 0x11, 0x00


	//----- nvinfo : EIATTR_KPARAM_INFO
	.align		4
.L_13:
        /*0028*/ 	.byte	0x04, 0x17
        /*002a*/ 	.short	(.L_15 - .L_14)
.L_14:
        /*002c*/ 	.word	0x00000000
        /*0030*/ 	.short	0x0004
        /*0032*/ 	.short	0x0020
        /*0034*/ 	.byte	0x00, 0xf0, 0x11, 0x00


	//----- nvinfo : EIATTR_KPARAM_INFO
	.align		4
.L_15:
        /*0038*/ 	.byte	0x04, 0x17
        /*003a*/ 	.short	(.L_17 - .L_16)
.L_16:
        /*003c*/ 	.word	0x00000000
        /*0040*/ 	.short	0x0003
        /*0042*/ 	.short	0x0018
        /*0044*/ 	.byte	0x00, 0xf5, 0x21, 0x00


	//----- nvinfo : EIATTR_KPARAM_INFO
	.align		4
.L_17:
        /*0048*/ 	.byte	0x04, 0x17
        /*004a*/ 	.short	(.L_19 - .L_18)
.L_18:
        /*004c*/ 	.word	0x00000000
        /*0050*/ 	.short	0x0002
        /*0052*/ 	.short	0x0010
        /*0054*/ 	.byte	0x00, 0xf5, 0x21, 0x00


	//----- nvinfo : EIATTR_KPARAM_INFO
	.align		4
.L_19:
        /*0058*/ 	.byte	0x04, 0x17
        /*005a*/ 	.short	(.L_21 - .L_20)
.L_20:
        /*005c*/ 	.word	0x00000000
        /*0060*/ 	.short	0x0001
        /*0062*/ 	.short	0x0008
        /*0064*/ 	.byte	0x00, 0xf5, 0x21, 0x00


	//----- nvinfo : EIATTR_KPARAM_INFO
	.align		4
.L_21:
        /*0068*/ 	.byte	0x04, 0x17
        /*006a*/ 	.short	(.L_23 - .L_22)
.L_22:
        /*006c*/ 	.word	0x00000000
        /*0070*/ 	.short	0x0000
        /*0072*/ 	.short	0x0000
        /*0074*/ 	.byte	0x00, 0xf5, 0x21, 0x00


	//----- nvinfo : EIATTR_SPARSE_MMA_MASK
	.align		4
.L_23:
        /*0078*/ 	.byte	0x03, 0x50
        /*007a*/ 	.short	0x0000


	//----- nvinfo : EIATTR_MAXREG_COUNT
	.align		4
        /*007c*/ 	.byte	0x03, 0x1b
        /*007e*/ 	.short	0x00ff


	//----- nvinfo : EIATTR_NUM_BARRIERS
	.align		4
        /*0080*/ 	.byte	0x02, 0x4c
        /*0082*/ 	.byte	0x01
	.zero		1


	//----- nvinfo : EIATTR_MERCURY_ISA_VERSION
	.align		4
        /*0084*/ 	.byte	0x03, 0x5f
        /*0086*/ 	.short	0x0101


	//----- nvinfo : EIATTR_VRC_CTA_INIT_COUNT
	.align		4
        /*0088*/ 	.byte	0x02, 0x4a
	.zero		1
	.zero		1


	//----- nvinfo : EIATTR_EXIT_INSTR_OFFSETS
	.align		4
        /*008c*/ 	.byte	0x04, 0x1c
        /*008e*/ 	.short	(.L_25 - .L_24)


	//   ....[0]....
.L_24:
        /*0090*/ 	.word	0x00000db0


	//   ....[1]....
        /*0094*/ 	.word	0x00000fe0


	//----- nvinfo : EIATTR_CRS_STACK_SIZE
	.align		4
.L_25:
        /*0098*/ 	.byte	0x04, 0x1e
        /*009a*/ 	.short	(.L_27 - .L_26)
.L_26:
        /*009c*/ 	.word	0x00000000


	//----- nvinfo : EIATTR_CBANK_PARAM_SIZE
	.align		4
.L_27:
        /*00a0*/ 	.byte	0x03, 0x19
        /*00a2*/ 	.short	0x002c


	//----- nvinfo : EIATTR_PARAM_CBANK
	.align		4
        /*00a4*/ 	.byte	0x04, 0x0a
        /*00a6*/ 	.short	(.L_29 - .L_28)
	.align		4
.L_28:
        /*00a8*/ 	.word	index@(.nv.constant0._Z32sevenPointStencilCoarsenedSharedPKfS0_S0_Pfiii)
        /*00ac*/ 	.short	0x0380
        /*00ae*/ 	.short	0x002c


	//----- nvinfo : EIATTR_SW_WAR
	.align		4
.L_29:
        /*00b0*/ 	.byte	0x04, 0x36
        /*00b2*/ 	.short	(.L_31 - .L_30)
.L_30:
        /*00b4*/ 	.word	0x00000008
.L_31:


//--------------------- .nv.callgraph             --------------------------
	.section	.nv.callgraph,"",@"SHT_CUDA_CALLGRAPH"
	.align	4
	.sectionentsize	8
	.align		4
        /*0000*/ 	.word	0x00000000
	.align		4
        /*0004*/ 	.word	0xffffffff
	.align		4
        /*0008*/ 	.word	0x00000000
	.align		4
        /*000c*/ 	.word	0xfffffffe
	.align		4
        /*0010*/ 	.word	0x00000000
	.align		4
        /*0014*/ 	.word	0xfffffffd
	.align		4
        /*0018*/ 	.word	0x00000000
	.align		4
        /*001c*/ 	.word	0xfffffffc


//--------------------- .text._Z32sevenPointStencilCoarsenedSharedPKfS0_S0_Pfiii --------------------------
	.section	.text._Z32sevenPointStencilCoarsenedSharedPKfS0_S0_Pfiii,"ax",@progbits
	.align	128
        .global         _Z32sevenPointStencilCoarsenedSharedPKfS0_S0_Pfiii
        .type           _Z32sevenPointStencilCoarsenedSharedPKfS0_S0_Pfiii,@function
        .size           _Z32sevenPointStencilCoarsenedSharedPKfS0_S0_Pfiii,(.L_x_28 - _Z32sevenPointStencilCoarsenedSharedPKfS0_S0_Pfiii)
        .other          _Z32sevenPointStencilCoarsenedSharedPKfS0_S0_Pfiii,@"STO_CUDA_ENTRY STV_DEFAULT"
_Z32sevenPointStencilCoarsenedSharedPKfS0_S0_Pfiii:
.text._Z32sevenPointStencilCoarsenedSharedPKfS0_S0_Pfiii:
[----:B------:R-:W-:Y:S01]  /*0000*/  LDC R1, c[0x0][0x37c] ;  /* 0x0000df00ff017b82 */ /* 0x000fe20000000800 */
[----:B------:R-:W0:Y:S07]  /*0010*/  S2R R5, SR_CTAID.Y ;  /* 0x0000000000057919 */ /* 0x000e2e0000002600 */
[----:B------:R-:W1:Y:S01]  /*0020*/  S2UR UR4, SR_CTAID.X ;  /* 0x00000000000479c3 */ /* 0x000e620000002500 */
[----:B------:R-:W-:Y:S01]  /*0030*/  MOV R20, 0x400 ;  /* 0x0000040000147802 */ /* 0x000fe20000000f00 */
[----:B------:R-:W2:Y:S01]  /*0040*/  LDCU.64 UR8, c[0x0][0x358] ;  /* 0x00006b00ff0877ac */ /* 0x000ea20008000a00 */
[----:B------:R-:W0:Y:S01]  /*0050*/  S2R R0, SR_TID.Y ;  /* 0x0000000000007919 */ /* 0x000e220000002200 */
[----:B------:R-:W-:Y:S01]  /*0060*/  BSSY.RECONVERGENT B0, `(.L_x_0) ;  /* 0x0000053000007945 */ /* 0x000fe20003800200 */
[----:B------:R-:W1:Y:S03]  /*0070*/  S2R R17, SR_TID.X ;  /* 0x0000000000117919 */ /* 0x000e660000002100 */
[----:B------:R-:W3:Y:S01]  /*0080*/  LDC R24, c[0x0][0x360] ;  /* 0x0000d800ff187b82 */ /* 0x000ee20000000800 */
[----:B------:R-:W0:Y:S01]  /*0090*/  LDCU UR6, c[0x0][0x364] ;  /* 0x00006c80ff0677ac */ /* 0x000e220008000800 */
[----:B------:R-:W4:Y:S06]  /*00a0*/  S2R R7, SR_CgaCtaId ;  /* 0x0000000000077919 */ /* 0x000f2c0000008800 */
[----:B------:R-:W5:Y:S08]  /*00b0*/  LDC.64 R2, c[0x0][0x3a0] ;  /* 0x0000e800ff027b82 */ /* 0x000f700000000a00 */
[----:B------:R-:W2:Y:S08]  /*00c0*/  S2UR UR7, SR_CTAID.Z ;  /* 0x00000000000779c3 */ /* 0x000eb00000002700 */
[----:B------:R-:W4:Y:S01]  /*00d0*/  LDC R16, c[0x0][0x3a8] ;  /* 0x0000ea00ff107b82 */ /* 0x000f220000000800 */
[----:B---3--:R-:W-:-:S02]  /*00e0*/  VIADD R18, R24, 0x2 ;  /* 0x0000000218127836 */ /* 0x008fc40000000000 */
[----:B0-----:R-:W-:Y:S02]  /*00f0*/  IMAD R4, R5, UR6, R0 ;  /* 0x0000000605047c24 */ /* 0x001fe4000f8e0200 */
[----:B-1----:R-:W-:-:S03]  /*0100*/  IMAD R5, R24, UR4, R17 ;  /* 0x0000000418057c24 */ /* 0x002fc6000f8e0211 */
[----:B-----5:R-:W-:Y:S01]  /*0110*/  ISETP.GE.AND P0, PT, R4, R3, PT ;  /* 0x000000030400720c */ /* 0x020fe20003f06270 */
[----:B------:R-:W-:Y:S01]  /*0120*/  UIADD3 UR4, UPT, UPT, UR6, 0x2, URZ ;  /* 0x0000000206047890 */ /* 0x000fe2000fffe0ff */
[----:B------:R-:W-:Y:S02]  /*0130*/  IADD3 R6, PT, PT, R2, -0x1, RZ ;  /* 0xffffffff02067810 */ /* 0x000fe40007ffe0ff */
[C---:B------:R-:W-:Y:S02]  /*0140*/  ISETP.GE.OR P0, PT, R5.reuse, R2, P0 ;  /* 0x000000020500720c */ /* 0x040fe40000706670 */
[----:B------:R-:W-:Y:S01]  /*0150*/  ISETP.GE.AND P2, PT, R5, R6, PT ;  /* 0x000000060500720c */ /* 0x000fe20003f46270 */
[----:B------:R-:W-:Y:S01]  /*0160*/  IMAD R19, R18, UR4, RZ ;  /* 0x0000000412137c24 */ /* 0x000fe2000f8e02ff */
[----:B--2---:R-:W-:Y:S01]  /*0170*/  USHF.L.U32 UR5, UR7, 0x2, URZ ;  /* 0x0000000207057899 */ /* 0x004fe200080006ff */
[----:B----4-:R-:W-:-:S04]  /*0180*/  LEA R20, R7, R20, 0x18 ;  /* 0x0000001407147211 */ /* 0x010fc800078ec0ff */
[----:B------:R-:W-:Y:S02]  /*0190*/  LEA R22, R19, R20, 0x2 ;  /* 0x0000001413167211 */ /* 0x000fe400078e10ff */
[----:B------:R-:W-:Y:S02]  /*01a0*/  ISETP.LE.OR P1, PT, R16, UR5, P0 ;  /* 0x0000000510007c0c */ /* 0x000fe40008723670 */
[----:B------:R-:W-:-:S11]  /*01b0*/  ISETP.GT.AND P0, PT, R5, RZ, !P2 ;  /* 0x000000ff0500720c */ /* 0x000fd60005704270 */
[----:B------:R-:W-:Y:S05]  /*01c0*/  @P1 BRA `(.L_x_1) ;  /* 0x0000000000f01947 */ /* 0x000fea0003800000 */
[----:B------:R-:W0:Y:S01]  /*01d0*/  LDC.64 R12, c[0x0][0x380] ;  /* 0x0000e000ff0c7b82 */ /* 0x000e220000000a00 */
[----:B------:R-:W-:Y:S02]  /*01e0*/  IMAD R8, R2, UR5, RZ ;  /* 0x0000000502087c24 */ /* 0x000fe4000f8e02ff */
[----:B------:R-:W-:-:S04]  /*01f0*/  IMAD R15, R4, R2, RZ ;  /* 0x00000002040f7224 */ /* 0x000fc800078e02ff */
[----:B------:R-:W-:Y:S01]  /*0200*/  IMAD R6, R8, R3, R15 ;  /* 0x0000000308067224 */ /* 0x000fe200078e020f */
[----:B------:R-:W-:Y:S01]  /*0210*/  ISETP.NE.AND P1, PT, R4, RZ, PT ;  /* 0x000000ff0400720c */ /* 0x000fe20003f25270 */
[----:B------:R-:W1:Y:S02]  /*0220*/  LDC.64 R10, c[0x0][0x388] ;  /* 0x0000e200ff0a7b82 */ /* 0x000e640000000a00 */
[----:B------:R-:W-:-:S04]  /*0230*/  IMAD.IADD R9, R5, 0x1, R6 ;  /* 0x0000000105097824 */ /* 0x000fc800078e0206 */
[----:B0-----:R-:W-:-:S05]  /*0240*/  IMAD.WIDE R6, R9, 0x4, R12 ;  /* 0x0000000409067825 */ /* 0x001fca00078e020c */
[----:B------:R-:W2:Y:S01]  /*0250*/  LDG.E.CONSTANT R14, desc[UR8][R6.64] ;  /* 0x00000008060e7981 */ /* 0x000ea2000c1e9900 */
[----:B------:R-:W-:Y:S01]  /*0260*/  ISETP.NE.OR P1, PT, R0, RZ, !P1 ;  /* 0x000000ff0000720c */ /* 0x000fe20004f25670 */
[----:B------:R-:W-:Y:S01]  /*0270*/  VIADD R21, R3, 0xffffffff ;  /* 0xffffffff03157836 */ /* 0x000fe20000000000 */
[----:B------:R-:W-:Y:S01]  /*0280*/  IADD3 R26, PT, PT, R2, -0x1, RZ ;  /* 0xffffffff021a7810 */ /* 0x000fe20007ffe0ff */
[----:B------:R-:W-:Y:S01]  /*0290*/  UIADD3 UR4, UPT, UPT, UR6, -0x1, URZ ;  /* 0xffffffff06047890 */ /* 0x000fe2000fffe0ff */
[C---:B------:R-:W-:Y:S02]  /*02a0*/  ISETP.GE.AND P4, PT, R5.reuse, 0x1, PT ;  /* 0x000000010500780c */ /* 0x040fe40003f86270 */
[----:B------:R-:W-:Y:S01]  /*02b0*/  ISETP.GE.U32.AND P3, PT, R4, R21, PT ;  /* 0x000000150400720c */ /* 0x000fe20003f66070 */
[----:B------:R-:W-:Y:S01]  /*02c0*/  IMAD R21, R18, R0, R18 ;  /* 0x0000000012157224 */ /* 0x000fe200078e0212 */
[----:B------:R-:W-:Y:S02]  /*02d0*/  ISETP.GE.AND P2, PT, R5, R26, PT ;  /* 0x0000001a0500720c */ /* 0x000fe40003f46270 */
[----:B------:R-:W-:Y:S01]  /*02e0*/  IADD3 R26, PT, PT, R24, -0x1, RZ ;  /* 0xffffffff181a7810 */ /* 0x000fe20007ffe0ff */
[----:B------:R-:W-:Y:S01]  /*02f0*/  IMAD.IADD R23, R21, 0x1, R17 ;  /* 0x0000000115177824 */ /* 0x000fe200078e0211 */
[----:B------:R-:W-:-:S02]  /*0300*/  ISETP.NE.OR P4, PT, R17, RZ, !P4 ;  /* 0x000000ff1100720c */ /* 0x000fc40006785670 */
[----:B------:R-:W-:Y:S02]  /*0310*/  @!P1 IADD3 R15, PT, PT, R5, -R2, R15 ;  /* 0x80000002050f9210 */ /* 0x000fe40007ffe00f */
[----:B------:R-:W-:Y:S02]  /*0320*/  ISETP.NE.OR P3, PT, R0, UR4, P3 ;  /* 0x0000000400007c0c */ /* 0x000fe40009f65670 */
[----:B------:R-:W-:Y:S01]  /*0330*/  ISETP.NE.OR P2, PT, R17, R26, P2 ;  /* 0x0000001a1100720c */ /* 0x000fe20001745670 */
[----:B------:R-:W-:Y:S01]  /*0340*/  @!P1 IMAD R15, R8, R3, R15 ;  /* 0x00000003080f9224 */ /* 0x000fe200078e020f */
[----:B------:R-:W-:Y:S01]  /*0350*/  LEA R27, R23, R20, 0x2 ;  /* 0x00000014171b7211 */ /* 0x000fe200078e10ff */
[----:B-1----:R-:W-:-:S04]  /*0360*/  IMAD.WIDE R8, R9, 0x4, R10 ;  /* 0x0000000409087825 */ /* 0x002fc800078e020a */
[C---:B------:R-:W-:Y:S01]  /*0370*/  @!P1 IMAD.WIDE R12, R15.reuse, 0x4, R12 ;  /* 0x000000040f0c9825 */ /* 0x040fe200078e020c */
[----:B------:R-:W3:Y:S03]  /*0380*/  LDG.E.CONSTANT R26, desc[UR8][R8.64] ;  /* 0x00000008081a7981 */ /* 0x000ee6000c1e9900 */
[----:B------:R-:W-:Y:S01]  /*0390*/  @!P1 IMAD.WIDE R10, R15, 0x4, R10 ;  /* 0x000000040f0a9825 */ /* 0x000fe200078e020a */
[----:B------:R0:W4:Y:S04]  /*03a0*/  @!P1 LDG.E.CONSTANT R25, desc[UR8][R12.64] ;  /* 0x000000080c199981 */ /* 0x000128000c1e9900 */
[----:B------:R-:W5:Y:S04]  /*03b0*/  @!P4 LDG.E.CONSTANT R29, desc[UR8][R6.64+-0x4] ;  /* 0xfffffc08061dc981 */ /* 0x000f68000c1e9900 */
[----:B------:R-:W4:Y:S01]  /*03c0*/  @!P4 LDG.E.CONSTANT R28, desc[UR8][R8.64+-0x4] ;  /* 0xfffffc08081cc981 */ /* 0x000f22000c1e9900 */
[----:B0-----:R-:W-:-:S03]  /*03d0*/  @!P3 IMAD.WIDE R12, R2, 0x4, R8 ;  /* 0x00000004020cb825 */ /* 0x001fc600078e0208 */
[----:B------:R-:W4:Y:S04]  /*03e0*/  @!P1 LDG.E.CONSTANT R10, desc[UR8][R10.64] ;  /* 0x000000080a0a9981 */ /* 0x000f28000c1e9900 */
[----:B------:R0:W4:Y:S04]  /*03f0*/  @!P3 LDG.E.CONSTANT R12, desc[UR8][R12.64] ;  /* 0x000000080c0cb981 */ /* 0x000128000c1e9900 */
[----:B------:R-:W4:Y:S04]  /*0400*/  @!P2 LDG.E.CONSTANT R11, desc[UR8][R8.64+0x4] ;  /* 0x00000408080ba981 */ /* 0x000f28000c1e9900 */
[----:B--2---:R1:W-:Y:S02]  /*0410*/  STS [R27+0x4], R14 ;  /* 0x0000040e1b007388 */ /* 0x0043e40000000800 */
[----:B-1----:R-:W-:-:S02]  /*0420*/  @!P3 IMAD.WIDE R14, R2, 0x4, R6 ;  /* 0x00000004020eb825 */ /* 0x002fc400078e0206 */
[----:B------:R1:W2:Y:S04]  /*0430*/  @!P2 LDG.E.CONSTANT R27, desc[UR8][R6.64+0x4] ;  /* 0x00000408061ba981 */ /* 0x0002a8000c1e9900 */
[----:B------:R3:W2:Y:S01]  /*0440*/  @!P3 LDG.E.CONSTANT R15, desc[UR8][R14.64] ;  /* 0x000000080e0fb981 */ /* 0x0006a2000c1e9900 */
[----:B0-----:R-:W-:Y:S01]  /*0450*/  @!P2 IADD3 R13, PT, PT, R21, R24, RZ ;  /* 0x00000018150da210 */ /* 0x001fe20007ffe0ff */
[----:B------:R-:W-:Y:S01]  /*0460*/  IMAD R23, R23, 0x4, R22 ;  /* 0x0000000417177824 */ /* 0x000fe200078e0216 */
[----:B------:R-:W-:Y:S01]  /*0470*/  @!P3 IADD3 R19, PT, PT, R17, R19, -R18 ;  /* 0x000000131113b210 */ /* 0x000fe20007ffe812 */
[C-C-:B------:R-:W-:Y:S01]  /*0480*/  @!P4 IMAD R24, R21.reuse, 0x4, R20.reuse ;  /* 0x000000041518c824 */ /* 0x140fe200078e0214 */
[-C--:B------:R-:W-:Y:S01]  /*0490*/  @!P4 LEA R21, R21, R22.reuse, 0x2 ;  /* 0x000000161515c211 */ /* 0x080fe200078e10ff */
[C---:B-1----:R-:W-:Y:S01]  /*04a0*/  @!P2 IMAD R6, R13.reuse, 0x4, R20 ;  /* 0x000000040d06a824 */ /* 0x042fe200078e0214 */
[----:B------:R-:W-:-:S02]  /*04b0*/  @!P2 LEA R8, R13, R22, 0x2 ;  /* 0x000000160d08a211 */ /* 0x000fc400078e10ff */
[CC--:B------:R-:W-:Y:S01]  /*04c0*/  @!P1 LEA R7, R17.reuse, R22.reuse, 0x2 ;  /* 0x0000001611079211 */ /* 0x0c0fe200078e10ff */
[--C-:B---3--:R-:W-:Y:S01]  /*04d0*/  @!P1 IMAD R14, R17, 0x4, R20.reuse ;  /* 0x00000004110e9824 */ /* 0x108fe200078e0214 */
[----:B------:R0:W-:Y:S04]  /*04e0*/  STS [R23+0x4], R26 ;  /* 0x0000041a17007388 */ /* 0x0001e80000000800 */
[----:B-----5:R1:W-:Y:S01]  /*04f0*/  @!P4 STS [R24], R29 ;  /* 0x0000001d1800c388 */ /* 0x0203e20000000800 */
[C---:B0-----:R-:W-:Y:S01]  /*0500*/  @!P3 IMAD R26, R19.reuse, 0x4, R20 ;  /* 0x00000004131ab824 */ /* 0x041fe200078e0214 */
[----:B------:R-:W-:Y:S02]  /*0510*/  @!P3 LEA R19, R19, R22, 0x2 ;  /* 0x000000161313b211 */ /* 0x000fe400078e10ff */
[----:B----4-:R1:W-:Y:S04]  /*0520*/  @!P4 STS [R21], R28 ;  /* 0x0000001c1500c388 */ /* 0x0103e80000000800 */
[----:B--2---:R1:W-:Y:S04]  /*0530*/  @!P2 STS [R6+0x4], R27 ;  /* 0x0000041b0600a388 */ /* 0x0043e80000000800 */
[----:B------:R1:W-:Y:S04]  /*0540*/  @!P2 STS [R8+0x4], R11 ;  /* 0x0000040b0800a388 */ /* 0x0003e80000000800 */
[----:B------:R1:W-:Y:S04]  /*0550*/  @!P1 STS [R14+0x4], R25 ;  /* 0x000004190e009388 */ /* 0x0003e80000000800 */
[----:B------:R1:W-:Y:S04]  /*0560*/  @!P1 STS [R7+0x4], R10 ;  /* 0x0000040a07009388 */ /* 0x0003e80000000800 */
[----:B------:R1:W-:Y:S04]  /*0570*/  @!P3 STS [R26+0x4], R15 ;  /* 0x0000040f1a00b388 */ /* 0x0003e80000000800 */
[----:B------:R1:W-:Y:S02]  /*0580*/  @!P3 STS [R19+0x4], R12 ;  /* 0x0000040c1300b388 */ /* 0x0003e40000000800 */
.L_x_1:
[----:B------:R-:W-:Y:S05]  /*0590*/  BSYNC.RECONVERGENT B0 ;  /* 0x0000000000007941 */ /* 0x000fea0003800200 */
.L_x_0:
[----:B-1----:R-:W-:Y:S01]  /*05a0*/  VIADD R7, R3, 0xffffffff ;  /* 0xffffffff03077836 */ /* 0x002fe20000000000 */
[----:B------:R-:W-:Y:S01]  /*05b0*/  BAR.SYNC.DEFER_BLOCKING 0x0 ;  /* 0x0000000000007b1d */ /* 0x000fe20000010000 */
[----:B------:R-:W-:Y:S01]  /*05c0*/  ISETP.NE.AND P0, PT, R4, RZ, P0 ;  /* 0x000000ff0400720c */ /* 0x000fe20000705270 */
[----:B------:R-:W-:Y:S01]  /*05d0*/  IMAD R17, R18, R0, R17 ;  /* 0x0000000012117224 */ /* 0x000fe200078e0211 */
[----:B------:R-:W-:Y:S01]  /*05e0*/  IADD3 R16, PT, PT, R16, -0x1, RZ ;  /* 0xffffffff10107810 */ /* 0x000fe20007ffe0ff */
[----:B------:R-:W-:Y:S01]  /*05f0*/  IMAD.MOV.U32 R6, RZ, RZ, 0x40c00000 ;  /* 0x40c00000ff067424 */ /* 0x000fe200078e00ff */
[----:B------:R-:W-:Y:S01]  /*0600*/  ISETP.LT.AND P0, PT, R4, R7, P0 ;  /* 0x000000070400720c */ /* 0x000fe20000701270 */
[----:B------:R-:W-:Y:S01]  /*0610*/  BSSY.RECONVERGENT B0, `(.L_x_2) ;  /* 0x0000029000007945 */ /* 0x000fe20003800200 */
[----:B------:R-:W-:Y:S02]  /*0620*/  IADD3 R9, PT, PT, R18, R17, RZ ;  /* 0x0000001112097210 */ /* 0x000fe40007ffe0ff */
[----:B------:R-:W-:-:S02]  /*0630*/  ISETP.EQ.OR P1, PT, RZ, UR7, !P0 ;  /* 0x00000007ff007c0c */ /* 0x000fc4000c722670 */
[C---:B------:R-:W-:Y:S01]  /*0640*/  LEA R20, R9.reuse, R20, 0x2 ;  /* 0x0000001409147211 */ /* 0x040fe200078e10ff */
[----:B------:R-:W-:Y:S01]  /*0650*/  IMAD R7, R9, 0x4, R22 ;  /* 0x0000000409077824 */ /* 0x000fe200078e0216 */
[----:B------:R-:W-:Y:S02]  /*0660*/  ISETP.LE.OR P1, PT, R16, UR5, P1 ;  /* 0x0000000510007c0c */ /* 0x000fe40008f23670 */
[----:B------:R-:W-:Y:S02]  /*0670*/  LEA R22, R17, R22, 0x2 ;  /* 0x0000001611167211 */ /* 0x000fe400078e10ff */
[----:B------:R-:W-:-:S09]  /*0680*/  LEA R18, R18, R7, 0x2 ;  /* 0x0000000712127211 */ /* 0x000fd200078e10ff */
[----:B------:R-:W-:Y:S05]  /*0690*/  @P1 BRA `(.L_x_3) ;  /* 0x0000000000801947 */ /* 0x000fea0003800000 */
[----:B------:R-:W0:Y:S01]  /*06a0*/  LDC.64 R8, c[0x0][0x390] ;  /* 0x0000e400ff087b82 */ /* 0x000e220000000a00 */
[----:B------:R-:W-:Y:S01]  /*06b0*/  IMAD R3, R3, UR5, R4 ;  /* 0x0000000503037c24 */ /* 0x000fe2000f8e0204 */
[----:B------:R-:W-:Y:S03]  /*06c0*/  LDS R0, [R7] ;  /* 0x0000000007007984 */ /* 0x000fe60000000800 */
[----:B------:R-:W-:Y:S01]  /*06d0*/  IMAD R2, R3, R2, R5 ;  /* 0x0000000203027224 */ /* 0x000fe200078e0205 */
[----:B------:R-:W-:Y:S04]  /*06e0*/  LDS R10, [R22+0x4] ;  /* 0x00000400160a7984 */ /* 0x000fe80000000800 */
[----:B------:R-:W1:Y:S04]  /*06f0*/  LDS R3, [R7+0x8] ;  /* 0x0000080007037984 */ /* 0x000e680000000800 */
[----:B------:R-:W2:Y:S04]  /*0700*/  LDS R11, [R18+0x4] ;  /* 0x00000400120b7984 */ /* 0x000ea80000000800 */
[----:B------:R-:W3:Y:S01]  /*0710*/  LDS R12, [R20+0x4] ;  /* 0x00000400140c7984 */ /* 0x000ee20000000800 */
[----:B0-----:R-:W-:-:S06]  /*0720*/  IMAD.WIDE R8, R2, 0x4, R8 ;  /* 0x0000000402087825 */ /* 0x001fcc00078e0208 */
[----:B------:R-:W4:Y:S01]  /*0730*/  LDG.E.CONSTANT R8, desc[UR8][R8.64] ;  /* 0x0000000808087981 */ /* 0x000f22000c1e9900 */
[----:B------:R-:W-:Y:S01]  /*0740*/  BSSY.RECONVERGENT B1, `(.L_x_4) ;  /* 0x0000012000017945 */ /* 0x000fe20003800200 */
[----:B-1----:R-:W-:-:S04]  /*0750*/  FADD R3, R0, R3 ;  /* 0x0000000300037221 */ /* 0x002fc80000000000 */
[----:B------:R-:W-:-:S04]  /*0760*/  FADD R10, R10, R3 ;  /* 0x000000030a0a7221 */ /* 0x000fc80000000000 */
[----:B--2---:R-:W-:Y:S01]  /*0770*/  FADD R11, R11, R10 ;  /* 0x0000000a0b0b7221 */ /* 0x004fe20000000000 */
[----:B------:R-:W-:-:S03]  /*0780*/  HFMA2 R10, -RZ, RZ, 1.541015625, -0.052093505859375 ;  /* 0x3e2aaaabff0a7431 */ /* 0x000fc600000001ff */
[----:B---3--:R-:W-:Y:S02]  /*0790*/  FADD R11, R12, R11 ;  /* 0x0000000b0c0b7221 */ /* 0x008fe40000000000 */
[----:B------:R-:W-:-:S04]  /*07a0*/  FFMA R3, R10, -R6, 1 ;  /* 0x3f8000000a037423 */ /* 0x000fc80000000806 */
[----:B------:R-:W-:Y:S01]  /*07b0*/  FFMA R3, R3, R10, 0.16666667163372039795 ;  /* 0x3e2aaaab03037423 */ /* 0x000fe2000000000a */
[----:B----4-:R-:W-:-:S04]  /*07c0*/  FADD R0, R8, R11 ;  /* 0x0000000b08007221 */ /* 0x010fc80000000000 */
[----:B------:R-:W0:Y:S01]  /*07d0*/  FCHK P1, R0, 6 ;  /* 0x40c0000000007902 */ /* 0x000e220000020000 */
[----:B------:R-:W-:-:S04]  /*07e0*/  FFMA R8, R0, R3, RZ ;  /* 0x0000000300087223 */ /* 0x000fc800000000ff */
[----:B------:R-:W-:-:S04]  /*07f0*/  FFMA R9, R8, -6, R0 ;  /* 0xc0c0000008097823 */ /* 0x000fc80000000000 */
[----:B------:R-:W-:Y:S01]  /*0800*/  FFMA R11, R3, R9, R8 ;  /* 0x00000009030b7223 */ /* 0x000fe20000000008 */
[----:B0-----:R-:W-:Y:S06]  /*0810*/  @!P1 BRA `(.L_x_5) ;  /* 0x0000000000109947 */ /* 0x001fec0003800000 */
[----:B------:R-:W-:Y:S01]  /*0820*/  IMAD.MOV.U32 R3, RZ, RZ, R0 ;  /* 0x000000ffff037224 */ /* 0x000fe200078e0000 */
[----:B------:R-:W-:-:S07]  /*0830*/  MOV R8, 0x850 ;  /* 0x0000085000087802 */ /* 0x000fce0000000f00 */
[----:B------:R-:W-:Y:S05]  /*0840*/  CALL.REL.NOINC `($__internal_0_$__cuda_sm3x_div_rn_noftz_f32_slowpath) ;  /* 0x0000000400e87944 */ /* 0x000fea0003c00000 */
[----:B------:R-:W-:-:S07]  /*0850*/  MOV R11, R0 ;  /* 0x00000000000b7202 */ /* 0x000fce0000000f00 */
.L_x_5:
[----:B------:R-:W-:Y:S05]  /*0860*/  BSYNC.RECONVERGENT B1 ;  /* 0x0000000000017941 */ /* 0x000fea0003800200 */
.L_x_4:
[----:B------:R-:W0:Y:S02]  /*0870*/  LDC.64 R8, c[0x0][0x398] ;  /* 0x0000e600ff087b82 */ /* 0x000e240000000a00 */
[----:B0-----:R-:W-:-:S05]  /*0880*/  IMAD.WIDE R2, R2, 0x4, R8 ;  /* 0x0000000402027825 */ /* 0x001fca00078e0208 */
[----:B------:R0:W-:Y:S02]  /*0890*/  STG.E desc[UR8][R2.64], R11 ;  /* 0x0000000b02007986 */ /* 0x0001e4000c101908 */
.L_x_3:
[----:B------:R-:W-:Y:S05]  /*08a0*/  BSYNC.RECONVERGENT B0 ;  /* 0x0000000000007941 */ /* 0x000fea0003800200 */
.L_x_2:
[----:B------:R-:W-:Y:S01]  /*08b0*/  UIADD3 UR4, UPT, UPT, UR5, 0x1, URZ ;  /* 0x0000000105047890 */ /* 0x000fe2000fffe0ff */
[----:B------:R-:W-:Y:S05]  /*08c0*/  BSSY.RECONVERGENT B0, `(.L_x_6) ;  /* 0x0000025000007945 */ /* 0x000fea0003800200 */
[----:B------:R-:W-:-:S13]  /*08d0*/  ISETP.LE.OR P1, PT, R16, UR4, !P0 ;  /* 0x0000000410007c0c */ /* 0x000fda000c723670 */
[----:B------:R-:W-:Y:S05]  /*08e0*/  @P1 BRA `(.L_x_7) ;  /* 0x0000000000881947 */ /* 0x000fea0003800000 */
[----:B0-----:R-:W0:Y:S01]  /*08f0*/  LDC.64 R10, c[0x0][0x3a0] ;  /* 0x0000e800ff0a7b82 */ /* 0x001e220000000a00 */
[----:B------:R-:W-:Y:S04]  /*0900*/  LDS R0, [R7] ;  /* 0x0000000007007984 */ /* 0x000fe80000000800 */
[----:B------:R-:W-:Y:S03]  /*0910*/  LDS R8, [R22+0x4] ;  /* 0x0000040016087984 */ /* 0x000fe60000000800 */
[----:B------:R-:W1:Y:S01]  /*0920*/  LDC.64 R2, c[0x0][0x398] ;  /* 0x0000e600ff027b82 */ /* 0x000e620000000a00 */
[----:B------:R-:W-:Y:S01]  /*0930*/  LDS R12, [R20+0x4] ;  /* 0x00000400140c7984 */ /* 0x000fe20000000800 */
[C---:B0-----:R-:W-:Y:S01]  /*0940*/  IMAD R9, R11.reuse, UR4, R4 ;  /* 0x000000040b097c24 */ /* 0x041fe2000f8e0204 */
[----:B------:R-:W-:-:S03]  /*0950*/  IADD3 R11, PT, PT, -R11, RZ, RZ ;  /* 0x000000ff0b0b7210 */ /* 0x000fc60007ffe1ff */
[----:B------:R-:W-:-:S04]  /*0960*/  IMAD R9, R9, R10, R5 ;  /* 0x0000000a09097224 */ /* 0x000fc800078e0205 */
[----:B------:R-:W-:Y:S02]  /*0970*/  IMAD R11, R10, R11, R9 ;  /* 0x0000000b0a0b7224 */ /* 0x000fe400078e0209 */
[----:B------:R-:W-:Y:S02]  /*0980*/  LDS R10, [R18+0x4] ;  /* 0x00000400120a7984 */ /* 0x000fe40000000800 */
[----:B-1----:R-:W-:Y:S02]  /*0990*/  IMAD.WIDE R2, R11, 0x4, R2 ;  /* 0x000000040b027825 */ /* 0x002fe400078e0202 */
[----:B------:R-:W0:Y:S04]  /*09a0*/  LDS R11, [R7+0x8] ;  /* 0x00000800070b7984 */ /* 0x000e280000000800 */
[----:B------:R-:W2:Y:S01]  /*09b0*/  LDG.E R2, desc[UR8][R2.64] ;  /* 0x0000000802027981 */ /* 0x000ea2000c1e1900 */
[----:B------:R-:W-:Y:S01]  /*09c0*/  IMAD.MOV.U32 R13, RZ, RZ, 0x3e2aaaab ;  /* 0x3e2aaaabff0d7424 */ /* 0x000fe200078e00ff */
[----:B------:R-:W-:Y:S01]  /*09d0*/  BSSY.RECONVERGENT B1, `(.L_x_8) ;  /* 0x0000010000017945 */ /* 0x000fe20003800200 */
[----:B0-----:R-:W-:-:S02]  /*09e0*/  FADD R11, R0, R11 ;  /* 0x0000000b000b7221 */ /* 0x001fc40000000000 */
[----:B------:R-:W-:Y:S02]  /*09f0*/  FFMA R0, R13, -R6, 1 ;  /* 0x3f8000000d007423 */ /* 0x000fe40000000806 */
[----:B------:R-:W-:Y:S02]  /*0a00*/  FADD R11, R8, R11 ;  /* 0x0000000b080b7221 */ /* 0x000fe40000000000 */
[----:B------:R-:W-:Y:S02]  /*0a10*/  FFMA R0, R0, R13, 0.16666667163372039795 ;  /* 0x3e2aaaab00007423 */ /* 0x000fe4000000000d */
[----:B------:R-:W-:-:S04]  /*0a20*/  FADD R11, R10, R11 ;  /* 0x0000000b0a0b7221 */ /* 0x000fc80000000000 */
[----:B------:R-:W-:-:S04]  /*0a30*/  FADD R11, R12, R11 ;  /* 0x0000000b0c0b7221 */ /* 0x000fc80000000000 */
[----:B--2---:R-:W-:-:S04]  /*0a40*/  FADD R3, R2, R11 ;  /* 0x0000000b02037221 */ /* 0x004fc80000000000 */
[----:B------:R-:W0:Y:S01]  /*0a50*/  FCHK P1, R3, 6 ;  /* 0x40c0000003007902 */ /* 0x000e220000020000 */
[----:B------:R-:W-:-:S04]  /*0a60*/  FFMA R2, R0, R3, RZ ;  /* 0x0000000300027223 */ /* 0x000fc800000000ff */
[----:B------:R-:W-:-:S04]  /*0a70*/  FFMA R11, R2, -6, R3 ;  /* 0xc0c00000020b7823 */ /* 0x000fc80000000003 */
[----:B------:R-:W-:Y:S01]  /*0a80*/  FFMA R11, R0, R11, R2 ;  /* 0x0000000b000b7223 */ /* 0x000fe20000000002 */
[----:B0-----:R-:W-:Y:S06]  /*0a90*/  @!P1 BRA `(.L_x_9) ;  /* 0x00000000000c9947 */ /* 0x001fec0003800000 */
[----:B------:R-:W-:-:S07]  /*0aa0*/  MOV R8, 0xac0 ;  /* 0x00000ac000087802 */ /* 0x000fce0000000f00 */
[----:B------:R-:W-:Y:S05]  /*0ab0*/  CALL.REL.NOINC `($__internal_0_$__cuda_sm3x_div_rn_noftz_f32_slowpath) ;  /* 0x00000004004c7944 */ /* 0x000fea0003c00000 */
[----:B------:R-:W-:-:S07]  /*0ac0*/  MOV R11, R0 ;  /* 0x00000000000b7202 */ /* 0x000fce0000000f00 */
.L_x_9:
[----:B------:R-:W-:Y:S05]  /*0ad0*/  BSYNC.RECONVERGENT B1 ;  /* 0x0000000000017941 */ /* 0x000fea0003800200 */
.L_x_8:
[----:B------:R-:W0:Y:S02]  /*0ae0*/  LDC.64 R2, c[0x0][0x398] ;  /* 0x0000e600ff027b82 */ /* 0x000e240000000a00 */
[----:B0-----:R-:W-:-:S05]  /*0af0*/  IMAD.WIDE R2, R9, 0x4, R2 ;  /* 0x0000000409027825 */ /* 0x001fca00078e0202 */
[----:B------:R1:W-:Y:S02]  /*0b00*/  STG.E desc[UR8][R2.64], R11 ;  /* 0x0000000b02007986 */ /* 0x0003e4000c101908 */
.L_x_7:
[----:B------:R-:W-:Y:S05]  /*0b10*/  BSYNC.RECONVERGENT B0 ;  /* 0x0000000000007941 */ /* 0x000fea0003800200 */
.L_x_6:
[----:B------:R-:W-:Y:S01]  /*0b20*/  UIADD3 UR4, UPT, UPT, UR5, 0x2, URZ ;  /* 0x0000000205047890 */ /* 0x000fe2000fffe0ff */
[----:B------:R-:W-:Y:S05]  /*0b30*/  BSSY.RECONVERGENT B0, `(.L_x_10) ;  /* 0x0000025000007945 */ /* 0x000fea0003800200 */
[----:B------:R-:W-:-:S13]  /*0b40*/  ISETP.LE.OR P1, PT, R16, UR4, !P0 ;  /* 0x0000000410007c0c */ /* 0x000fda000c723670 */
[----:B------:R-:W-:Y:S05]  /*0b50*/  @P1 BRA `(.L_x_11) ;  /* 0x0000000000881947 */ /* 0x000fea0003800000 */
[----:B01----:R-:W0:Y:S01]  /*0b60*/  LDC.64 R10, c[0x0][0x3a0] ;  /* 0x0000e800ff0a7b82 */ /* 0x003e220000000a00 */
        /* <DEDUP_REMOVED lines=29> */
.L_x_13:
[----:B------:R-:W-:Y:S05]  /*0d40*/  BSYNC.RECONVERGENT B1 ;  /* 0x0000000000017941 */ /* 0x000fea0003800200 */
.L_x_12:
[----:B------:R-:W0:Y:S02]  /*0d50*/  LDC.64 R2, c[0x0][0x398] ;  /* 0x0000e600ff027b82 */ /* 0x000e240000000a00 */
[----:B0-----:R-:W-:-:S05]  /*0d60*/  IMAD.WIDE R2, R9, 0x4, R2 ;  /* 0x0000000409027825 */ /* 0x001fca00078e0202 */
[----:B------:R2:W-:Y:S02]  /*0d70*/  STG.E desc[UR8][R2.64], R11 ;  /* 0x0000000b02007986 */ /* 0x0005e4000c101908 */
.L_x_11:
[----:B------:R-:W-:Y:S05]  /*0d80*/  BSYNC.RECONVERGENT B0 ;  /* 0x0000000000007941 */ /* 0x000fea0003800200 */
.L_x_10:
[----:B------:R-:W-:-:S06]  /*0d90*/  UIADD3 UR6, UPT, UPT, UR5, 0x3, URZ ;  /* 0x0000000305067890 */ /* 0x000fcc000fffe0ff */
[----:B------:R-:W-:-:S13]  /*0da0*/  ISETP.LE.OR P0, PT, R16, UR6, !P0 ;  /* 0x0000000610007c0c */ /* 0x000fda000c703670 */
[----:B------:R-:W-:Y:S05]  /*0db0*/  @P0 EXIT ;  /* 0x000000000000094d */ /* 0x000fea0003800000 */
[----:B------:R-:W3:Y:S01]  /*0dc0*/  LDC.64 R8, c[0x0][0x3a0] ;  /* 0x0000e800ff087b82 */ /* 0x000ee20000000a00 */
[----:B------:R-:W-:Y:S04]  /*0dd0*/  LDS R0, [R7] ;  /* 0x0000000007007984 */ /* 0x000fe80000000800 */
[----:B------:R-:W-:Y:S03]  /*0de0*/  LDS R22, [R22+0x4] ;  /* 0x0000040016167984 */ /* 0x000fe60000000800 */
[----:B012---:R-:W0:Y:S01]  /*0df0*/  LDC.64 R2, c[0x0][0x398] ;  /* 0x0000e600ff027b82 */ /* 0x007e220000000a00 */
[----:B------:R-:W-:Y:S04]  /*0e00*/  LDS R18, [R18+0x4] ;  /* 0x0000040012127984 */ /* 0x000fe80000000800 */
[----:B------:R-:W-:Y:S01]  /*0e10*/  LDS R20, [R20+0x4] ;  /* 0x0000040014147984 */ /* 0x000fe20000000800 */
[C---:B---3--:R-:W-:Y:S01]  /*0e20*/  IMAD R4, R9.reuse, UR6, R4 ;  /* 0x0000000609047c24 */ /* 0x048fe2000f8e0204 */
[----:B------:R-:W-:-:S03]  /*0e30*/  IADD3 R9, PT, PT, -R9, RZ, RZ ;  /* 0x000000ff09097210 */ /* 0x000fc60007ffe1ff */
[----:B------:R-:W-:-:S04]  /*0e40*/  IMAD R5, R4, R8, R5 ;  /* 0x0000000804057224 */ /* 0x000fc800078e0205 */
[----:B------:R-:W-:-:S04]  /*0e50*/  IMAD R9, R8, R9, R5 ;  /* 0x0000000908097224 */ /* 0x000fc800078e0205 */
[----:B0-----:R-:W-:Y:S02]  /*0e60*/  IMAD.WIDE R2, R9, 0x4, R2 ;  /* 0x0000000409027825 */ /* 0x001fe400078e0202 */
[----:B------:R-:W0:Y:S04]  /*0e70*/  LDS R9, [R7+0x8] ;  /* 0x0000080007097984 */ /* 0x000e280000000800 */
[----:B------:R-:W2:Y:S01]  /*0e80*/  LDG.E R2, desc[UR8][R2.64] ;  /* 0x0000000802027981 */ /* 0x000ea2000c1e1900 */
[----:B------:R-:W-:Y:S01]  /*0e90*/  IMAD.MOV.U32 R11, RZ, RZ, 0x3e2aaaab ;  /* 0x3e2aaaabff0b7424 */ /* 0x000fe200078e00ff */
[----:B------:R-:W-:Y:S01]  /*0ea0*/  BSSY.RECONVERGENT B0, `(.L_x_14) ;  /* 0x0000010000007945 */ /* 0x000fe20003800200 */
[----:B0-----:R-:W-:Y:S02]  /*0eb0*/  FADD R9, R0, R9 ;  /* 0x0000000900097221 */ /* 0x001fe40000000000 */
[----:B------:R-:W-:-:S02]  /*0ec0*/  FFMA R0, R11, -R6, 1 ;  /* 0x3f8000000b007423 */ /* 0x000fc40000000806 */
        /* <DEDUP_REMOVED lines=13> */
.L_x_15:
[----:B------:R-:W-:Y:S05]  /*0fa0*/  BSYNC.RECONVERGENT B0 ;  /* 0x0000000000007941 */ /* 0x000fea0003800200 */
.L_x_14:
[----:B------:R-:W0:Y:S02]  /*0fb0*/  LDC.64 R2, c[0x0][0x398] ;  /* 0x0000e600ff027b82 */ /* 0x000e240000000a00 */
[----:B0-----:R-:W-:-:S05]  /*0fc0*/  IMAD.WIDE R2, R5, 0x4, R2 ;  /* 0x0000000405027825 */ /* 0x001fca00078e0202 */
[----:B------:R-:W-:Y:S01]  /*0fd0*/  STG.E desc[UR8][R2.64], R7 ;  /* 0x0000000702007986 */ /* 0x000fe2000c101908 */
[----:B------:R-:W-:Y:S05]  /*0fe0*/  EXIT ;  /* 0x000000000000794d */ /* 0x000fea0003800000 */
        .weak           $__internal_0_$__cuda_sm3x_div_rn_noftz_f32_slowpath
        .type           $__internal_0_$__cuda_sm3x_div_rn_noftz_f32_slowpath,@function
        .size           $__internal_0_$__cuda_sm3x_div_rn_noftz_f32_slowpath,(.L_x_28 - $__internal_0_$__cuda_sm3x_div_rn_noftz_f32_slowpath)
$__internal_0_$__cuda_sm3x_div_rn_noftz_f32_slowpath:
[----:B------:R-:W-:Y:S01]  /*0ff0*/  SHF.R.U32.HI R10, RZ, 0x17, R6 ;  /* 0x00000017ff0a7819 */ /* 0x000fe20000011606 */
[----:B------:R-:W-:Y:S01]  /*1000*/  BSSY.RECONVERGENT B2, `(.L_x_16) ;  /* 0x0000064000027945 */ /* 0x000fe20003800200 */
[----:B------:R-:W-:Y:S01]  /*1010*/  SHF.R.U32.HI R0, RZ, 0x17, R3 ;  /* 0x00000017ff007819 */ /* 0x000fe20000011603 */
[----:B------:R-:W-:Y:S01]  /*1020*/  HFMA2 R12, -RZ, RZ, 2.375, 0 ;  /* 0x40c00000ff0c7431 */ /* 0x000fe200000001ff */
[----:B------:R-:W-:Y:S02]  /*1030*/  LOP3.LUT R10, R10, 0xff, RZ, 0xc0, !PT ;  /* 0x000000ff0a0a7812 */ /* 0x000fe400078ec0ff */
[----:B------:R-:W-:Y:S02]  /*1040*/  LOP3.LUT R17, R0, 0xff, RZ, 0xc0, !PT ;  /* 0x000000ff00117812 */ /* 0x000fe400078ec0ff */
[----:B------:R-:W-:-:S03]  /*1050*/  IADD3 R13, PT, PT, R10, -0x1, RZ ;  /* 0xffffffff0a0d7810 */ /* 0x000fc60007ffe0ff */
[----:B------:R-:W-:Y:S01]  /*1060*/  VIADD R14, R17, 0xffffffff ;  /* 0xffffffff110e7836 */ /* 0x000fe20000000000 */
[----:B------:R-:W-:-:S04]  /*1070*/  ISETP.GT.U32.AND P1, PT, R13, 0xfd, PT ;  /* 0x000000fd0d00780c */ /* 0x000fc80003f24070 */
[----:B------:R-:W-:-:S13]  /*1080*/  ISETP.GT.U32.OR P1, PT, R14, 0xfd, P1 ;  /* 0x000000fd0e00780c */ /* 0x000fda0000f24470 */
[----:B------:R-:W-:Y:S01]  /*1090*/  @!P1 MOV R11, RZ ;  /* 0x000000ff000b9202 */ /* 0x000fe20000000f00 */
[----:B------:R-:W-:Y:S06]  /*10a0*/  @!P1 BRA `(.L_x_17) ;  /* 0x0000000000609947 */ /* 0x000fec0003800000 */
[----:B------:R-:W-:Y:S01]  /*10b0*/  IMAD.MOV.U32 R0, RZ, RZ, 0x40c00000 ;  /* 0x40c00000ff007424 */ /* 0x000fe200078e00ff */
[----:B------:R-:W-:-:S04]  /*10c0*/  FSETP.GTU.FTZ.AND P1, PT, |R3|, +INF , PT ;  /* 0x7f8000000300780b */ /* 0x000fc80003f3c200 */
[----:B------:R-:W-:-:S04]  /*10d0*/  FSETP.GTU.FTZ.AND P2, PT, |R0|, +INF , PT ;  /* 0x7f8000000000780b */ /* 0x000fc80003f5c200 */
[----:B------:R-:W-:-:S13]  /*10e0*/  PLOP3.LUT P1, PT, P1, P2, PT, 0xf8, 0x8f ;  /* 0x00000000008f781c */ /* 0x000fda0000f25f70 */
[----:B------:R-:W-:Y:S05]  /*10f0*/  @P1 BRA `(.L_x_18) ;  /* 0x00000004004c1947 */ /* 0x000fea0003800000 */
[----:B------:R-:W-:-:S13]  /*1100*/  LOP3.LUT P1, RZ, R12, 0x7fffffff, R3, 0xc8, !PT ;  /* 0x7fffffff0cff7812 */ /* 0x000fda000782c803 */
[----:B------:R-:W-:Y:S05]  /*1110*/  @!P1 BRA `(.L_x_19) ;  /* 0x00000004003c9947 */ /* 0x000fea0003800000 */
[C---:B------:R-:W-:Y:S02]  /*1120*/  FSETP.NEU.FTZ.AND P3, PT, |R3|.reuse, +INF , PT ;  /* 0x7f8000000300780b */ /* 0x040fe40003f7d200 */
[----:B------:R-:W-:Y:S02]  /*1130*/  FSETP.NEU.FTZ.AND P2, PT, |R0|, +INF , PT ;  /* 0x7f8000000000780b */ /* 0x000fe40003f5d200 */
[----:B------:R-:W-:-:S11]  /*1140*/  FSETP.NEU.FTZ.AND P1, PT, |R3|, +INF , PT ;  /* 0x7f8000000300780b */ /* 0x000fd60003f3d200 */
[----:B------:R-:W-:Y:S05]  /*1150*/  @!P2 BRA !P3, `(.L_x_19) ;  /* 0x00000004002ca947 */ /* 0x000fea0005800000 */
[----:B------:R-:W-:-:S04]  /*1160*/  LOP3.LUT P3, RZ, R3, 0x7fffffff, RZ, 0xc0, !PT ;  /* 0x7fffffff03ff7812 */ /* 0x000fc8000786c0ff */
[----:B------:R-:W-:-:S13]  /*1170*/  PLOP3.LUT P2, PT, P2, P3, PT, 0x2f, 0xf2 ;  /* 0x0000000000f2781c */ /* 0x000fda0001746577 */
[----:B------:R-:W-:Y:S05]  /*1180*/  @P2 BRA `(.L_x_20) ;  /* 0x0000000400182947 */ /* 0x000fea0003800000 */
[----:B------:R-:W-:-:S04]  /*1190*/  LOP3.LUT P2, RZ, R12, 0x7fffffff, RZ, 0xc0, !PT ;  /* 0x7fffffff0cff7812 */ /* 0x000fc8000784c0ff */
[----:B------:R-:W-:-:S13]  /*11a0*/  PLOP3.LUT P1, PT, P1, P2, PT, 0x2f, 0xf2 ;  /* 0x0000000000f2781c */ /* 0x000fda0000f24577 */
[----:B------:R-:W-:Y:S05]  /*11b0*/  @P1 BRA `(.L_x_21) ;  /* 0x0000000400001947 */ /* 0x000fea0003800000 */
[----:B------:R-:W-:Y:S02]  /*11c0*/  ISETP.GE.AND P1, PT, R14, RZ, PT ;  /* 0x000000ff0e00720c */ /* 0x000fe40003f26270 */
[----:B------:R-:W-:-:S11]  /*11d0*/  ISETP.GE.AND P2, PT, R13, RZ, PT ;  /* 0x000000ff0d00720c */ /* 0x000fd60003f46270 */
[----:B------:R-:W-:Y:S01]  /*11e0*/  @P1 MOV R11, RZ ;  /* 0x000000ff000b1202 */ /* 0x000fe20000000f00 */
[----:B------:R-:W-:Y:S01]  /*11f0*/  @!P1 FFMA R3, R3, 1.84467440737095516160e+19, RZ ;  /* 0x5f80000003039823 */ /* 0x000fe200000000ff */
[----:B------:R-:W-:Y:S01]  /*1200*/  @!P1 MOV R11, 0xffffffc0 ;  /* 0xffffffc0000b9802 */ /* 0x000fe20000000f00 */
[----:B------:R-:W-:-:S04]  /*1210*/  @!P2 FFMA R12, R0, 1.84467440737095516160e+19, RZ ;  /* 0x5f800000000ca823 */ /* 0x000fc800000000ff */
[----:B------:R-:W-:-:S07]  /*1220*/  @!P2 VIADD R11, R11, 0x40 ;  /* 0x000000400b0ba836 */ /* 0x000fce0000000000 */
.L_x_17:
[----:B------:R-:W-:Y:S01]  /*1230*/  LEA R13, R10, 0xc0800000, 0x17 ;  /* 0xc08000000a0d7811 */ /* 0x000fe200078eb8ff */
[----:B------:R-:W-:Y:S03]  /*1240*/  BSSY.RECONVERGENT B3, `(.L_x_22) ;  /* 0x0000036000037945 */ /* 0x000fe60003800200 */
[----:B------:R-:W-:Y:S02]  /*1250*/  IADD3 R14, PT, PT, -R13, R12, RZ ;  /* 0x0000000c0d0e7210 */ /* 0x000fe40007ffe1ff */
[----:B------:R-:W-:Y:S02]  /*1260*/  IADD3 R13, PT, PT, R17, -0x7f, RZ ;  /* 0xffffff81110d7810 */ /* 0x000fe40007ffe0ff */
[----:B------:R0:W1:Y:S01]  /*1270*/  MUFU.RCP R12, R14 ;  /* 0x0000000e000c7308 */ /* 0x0000620000001000 */
[----:B------:R-:W-:Y:S02]  /*1280*/  FADD.FTZ R15, -R14, -RZ ;  /* 0x800000ff0e0f7221 */ /* 0x000fe40000010100 */
[C---:B------:R-:W-:Y:S01]  /*1290*/  IMAD R0, R13.reuse, -0x800000, R3 ;  /* 0xff8000000d007824 */ /* 0x040fe200078e0203 */
[----:B0-----:R-:W-:-:S05]  /*12a0*/  IADD3 R14, PT, PT, R13, 0x7f, -R10 ;  /* 0x0000007f0d0e7810 */ /* 0x001fca0007ffe80a */
[----:B------:R-:W-:Y:S02]  /*12b0*/  IMAD.IADD R11, R14, 0x1, R11 ;  /* 0x000000010e0b7824 */ /* 0x000fe400078e020b */
[----:B-1----:R-:W-:-:S04]  /*12c0*/  FFMA R17, R12, R15, 1 ;  /* 0x3f8000000c117423 */ /* 0x002fc8000000000f */
[----:B------:R-:W-:-:S04]  /*12d0*/  FFMA R3, R12, R17, R12 ;  /* 0x000000110c037223 */ /* 0x000fc8000000000c */
[----:B------:R-:W-:-:S04]  /*12e0*/  FFMA R12, R0, R3, RZ ;  /* 0x00000003000c7223 */ /* 0x000fc800000000ff */
[----:B------:R-:W-:-:S04]  /*12f0*/  FFMA R17, R15, R12, R0 ;  /* 0x0000000c0f117223 */ /* 0x000fc80000000000 */
[----:B------:R-:W-:-:S04]  /*1300*/  FFMA R12, R3, R17, R12 ;  /* 0x00000011030c7223 */ /* 0x000fc8000000000c */
[----:B------:R-:W-:-:S04]  /*1310*/  FFMA R15, R15, R12, R0 ;  /* 0x0000000c0f0f7223 */ /* 0x000fc80000000000 */
[----:B------:R-:W-:-:S05]  /*1320*/  FFMA R0, R3, R15, R12 ;  /* 0x0000000f03007223 */ /* 0x000fca000000000c */
[----:B------:R-:W-:-:S04]  /*1330*/  SHF.R.U32.HI R10, RZ, 0x17, R0 ;  /* 0x00000017ff0a7819 */ /* 0x000fc80000011600 */
[----:B------:R-:W-:-:S04]  /*1340*/  LOP3.LUT R10, R10, 0xff, RZ, 0xc0, !PT ;  /* 0x000000ff0a0a7812 */ /* 0x000fc800078ec0ff */
[----:B------:R-:W-:-:S04]  /*1350*/  IADD3 R13, PT, PT, R10, R11, RZ ;  /* 0x0000000b0a0d7210 */ /* 0x000fc80007ffe0ff */
[----:B------:R-:W-:-:S04]  /*1360*/  IADD3 R10, PT, PT, R13, -0x1, RZ ;  /* 0xffffffff0d0a7810 */ /* 0x000fc80007ffe0ff */
[----:B------:R-:W-:-:S13]  /*1370*/  ISETP.GE.U32.AND P1, PT, R10, 0xfe, PT ;  /* 0x000000fe0a00780c */ /* 0x000fda0003f26070 */
[----:B------:R-:W-:Y:S05]  /*1380*/  @!P1 BRA `(.L_x_23) ;  /* 0x0000000000809947 */ /* 0x000fea0003800000 */
[----:B------:R-:W-:-:S13]  /*1390*/  ISETP.GT.AND P1, PT, R13, 0xfe, PT ;  /* 0x000000fe0d00780c */ /* 0x000fda0003f24270 */
[----:B------:R-:W-:Y:S05]  /*13a0*/  @P1 BRA `(.L_x_24) ;  /* 0x00000000006c1947 */ /* 0x000fea0003800000 */
[----:B------:R-:W-:-:S13]  /*13b0*/  ISETP.GE.AND P1, PT, R13, 0x1, PT ;  /* 0x000000010d00780c */ /* 0x000fda0003f26270 */
[----:B------:R-:W-:Y:S05]  /*13c0*/  @P1 BRA `(.L_x_25) ;  /* 0x0000000000741947 */ /* 0x000fea0003800000 */
[----:B------:R-:W-:Y:S02]  /*13d0*/  ISETP.GE.AND P1, PT, R13, -0x18, PT ;  /* 0xffffffe80d00780c */ /* 0x000fe40003f26270 */
[----:B------:R-:W-:-:S11]  /*13e0*/  LOP3.LUT R0, R0, 0x80000000, RZ, 0xc0, !PT ;  /* 0x8000000000007812 */ /* 0x000fd600078ec0ff */
[----:B------:R-:W-:Y:S05]  /*13f0*/  @!P1 BRA `(.L_x_25) ;  /* 0x0000000000689947 */ /* 0x000fea0003800000 */
[-CC-:B------:R-:W-:Y:S01]  /*1400*/  FFMA.RZ R10, R3, R15.reuse, R12.reuse ;  /* 0x0000000f030a7223 */ /* 0x180fe2000000c00c */
[C---:B------:R-:W-:Y:S02]  /*1410*/  ISETP.NE.AND P3, PT, R13.reuse, RZ, PT ;  /* 0x000000ff0d00720c */ /* 0x040fe40003f65270 */
[----:B------:R-:W-:Y:S02]  /*1420*/  ISETP.NE.AND P2, PT, R13, RZ, PT ;  /* 0x000000ff0d00720c */ /* 0x000fe40003f45270 */
[----:B------:R-:W-:Y:S01]  /*1430*/  LOP3.LUT R11, R10, 0x7fffff, RZ, 0xc0, !PT ;  /* 0x007fffff0a0b7812 */ /* 0x000fe200078ec0ff */
[CCC-:B------:R-:W-:Y:S01]  /*1440*/  FFMA.RP R10, R3.reuse, R15.reuse, R12.reuse ;  /* 0x0000000f030a7223 */ /* 0x1c0fe2000000800c */
[----:B------:R-:W-:Y:S01]  /*1450*/  FFMA.RM R3, R3, R15, R12 ;  /* 0x0000000f03037223 */ /* 0x000fe2000000400c */
[----:B------:R-:W-:Y:S01]  /*1460*/  VIADD R12, R13, 0x20 ;  /* 0x000000200d0c7836 */ /* 0x000fe20000000000 */
[----:B------:R-:W-:Y:S02]  /*1470*/  LOP3.LUT R11, R11, 0x800000, RZ, 0xfc, !PT ;  /* 0x008000000b0b7812 */ /* 0x000fe400078efcff */
[----:B------:R-:W-:-:S02]  /*1480*/  IADD3 R13, PT, PT, -R13, RZ, RZ ;  /* 0x000000ff0d0d7210 */ /* 0x000fc40007ffe1ff */
[----:B------:R-:W-:Y:S02]  /*1490*/  SHF.L.U32 R12, R11, R12, RZ ;  /* 0x0000000c0b0c7219 */ /* 0x000fe400000006ff */
[----:B------:R-:W-:Y:S02]  /*14a0*/  FSETP.NEU.FTZ.AND P1, PT, R10, R3, PT ;  /* 0x000000030a00720b */ /* 0x000fe40003f3d000 */
[----:B------:R-:W-:Y:S02]  /*14b0*/  SEL R10, R13, RZ, P3 ;  /* 0x000000ff0d0a7207 */ /* 0x000fe40001800000 */
[----:B------:R-:W-:Y:S02]  /*14c0*/  ISETP.NE.AND P2, PT, R12, RZ, P2 ;  /* 0x000000ff0c00720c */ /* 0x000fe40001745270 */
[----:B------:R-:W-:Y:S02]  /*14d0*/  SHF.R.U32.HI R10, RZ, R10, R11 ;  /* 0x0000000aff0a7219 */ /* 0x000fe4000001160b */
[----:B------:R-:W-:-:S02]  /*14e0*/  PLOP3.LUT P1, PT, P1, P2, PT, 0xf8, 0x8f ;  /* 0x00000000008f781c */ /* 0x000fc40000f25f70 */
[----:B------:R-:W-:Y:S02]  /*14f0*/  SHF.R.U32.HI R12, RZ, 0x1, R10 ;  /* 0x00000001ff0c7819 */ /* 0x000fe4000001160a */
[----:B------:R-:W-:-:S04]  /*1500*/  SEL R3, RZ, 0x1, !P1 ;  /* 0x00000001ff037807 */ /* 0x000fc80004800000 */
[----:B------:R-:W-:-:S04]  /*1510*/  LOP3.LUT R3, R3, 0x1, R12, 0xf8, !PT ;  /* 0x0000000103037812 */ /* 0x000fc800078ef80c */
[----:B------:R-:W-:-:S04]  /*1520*/  LOP3.LUT R3, R3, R10, RZ, 0xc0, !PT ;  /* 0x0000000a03037212 */ /* 0x000fc800078ec0ff */
[----:B------:R-:W-:-:S04]  /*1530*/  IADD3 R3, PT, PT, R12, R3, RZ ;  /* 0x000000030c037210 */ /* 0x000fc80007ffe0ff */
[----:B------:R-:W-:Y:S01]  /*1540*/  LOP3.LUT R0, R3, R0, RZ, 0xfc, !PT ;  /* 0x0000000003007212 */ /* 0x000fe200078efcff */
[----:B------:R-:W-:Y:S06]  /*1550*/  BRA `(.L_x_25) ;  /* 0x0000000000107947 */ /* 0x000fec0003800000 */
.L_x_24:
[----:B------:R-:W-:-:S04]  /*1560*/  LOP3.LUT R0, R0, 0x80000000, RZ, 0xc0, !PT ;  /* 0x8000000000007812 */ /* 0x000fc800078ec0ff */
[----:B------:R-:W-:Y:S01]  /*1570*/  LOP3.LUT R0, R0, 0x7f800000, RZ, 0xfc, !PT ;  /* 0x7f80000000007812 */ /* 0x000fe200078efcff */
[----:B------:R-:W-:Y:S06]  /*1580*/  BRA `(.L_x_25) ;  /* 0x0000000000047947 */ /* 0x000fec0003800000 */
.L_x_23:
[----:B------:R-:W-:-:S07]  /*1590*/  IMAD R0, R11, 0x800000, R0 ;  /* 0x008000000b007824 */ /* 0x000fce00078e0200 */
.L_x_25:
[----:B------:R-:W-:Y:S05]  /*15a0*/  BSYNC.RECONVERGENT B3 ;  /* 0x0000000000037941 */ /* 0x000fea0003800200 */
.L_x_22:
[----:B------:R-:W-:Y:S05]  /*15b0*/  BRA `(.L_x_26) ;  /* 0x0000000000207947 */ /* 0x000fea0003800000 */
.L_x_21:
[----:B------:R-:W-:-:S04]  /*15c0*/  LOP3.LUT R0, R12, 0x80000000, R3, 0x48, !PT ;  /* 0x800000000c007812 */ /* 0x000fc800078e4803 */
[----:B------:R-:W-:Y:S01]  /*15d0*/  LOP3.LUT R0, R0, 0x7f800000, RZ, 0xfc, !PT ;  /* 0x7f80000000007812 */ /* 0x000fe200078efcff */
[----:B------:R-:W-:Y:S06]  /*15e0*/  BRA `(.L_x_26) ;  /* 0x0000000000147947 */ /* 0x000fec0003800000 */
.L_x_20:
[----:B------:R-:W-:Y:S01]  /*15f0*/  LOP3.LUT R0, R12, 0x80000000, R3, 0x48, !PT ;  /* 0x800000000c007812 */ /* 0x000fe200078e4803 */
[----:B------:R-:W-:Y:S06]  /*1600*/  BRA `(.L_x_26) ;  /* 0x00000000000c7947 */ /* 0x000fec0003800000 */
.L_x_19:
[----:B------:R-:W0:Y:S01]  /*1610*/  MUFU.RSQ R0, -QNAN ;  /* 0xffc0000000007908 */ /* 0x000e220000001400 */
[----:B------:R-:W-:Y:S05]  /*1620*/  BRA `(.L_x_26) ;  /* 0x0000000000047947 */ /* 0x000fea0003800000 */
.L_x_18:
[----:B------:R-:W-:-:S07]  /*1630*/  FADD.FTZ R0, R3, R0 ;  /* 0x0000000003007221 */ /* 0x000fce0000010000 */
.L_x_26:
[----:B------:R-:W-:Y:S05]  /*1640*/  BSYNC.RECONVERGENT B2 ;  /* 0x0000000000027941 */ /* 0x000fea0003800200 */
.L_x_16:
[----:B------:R-:W-:Y:S01]  /*1650*/  HFMA2 R11, -RZ, RZ, 0, 0 ;  /* 0x00000000ff0b7431 */ /* 0x000fe200000001ff */
[----:B------:R-:W-:-:S04]  /*1660*/  MOV R10, R8 ;  /* 0x00000008000a7202 */ /* 0x000fc80000000f00 */
[----:B0-----:R-:W-:Y:S05]  /*1670*/  RET.REL.NODEC R10 `(_Z32sevenPointStencilCoarsenedSharedPKfS0_S0_Pfiii) ;  /* 0xffffffe80a607950 */ /* 0x001fea0003c3ffff */
.L_x_27:
[----:B------:R-:W-:-:S00]  /*1680*/  BRA `(.L_x_27) ;  /* 0xfffffffc00fc7947 */ /* 0x000fc0000383ffff */
[----:B------:R-:W-:-:S00]  /*1690*/  NOP ;  /* 0x0000000000007918 */ /* 0x000fc00000000000 */
        /* <DEDUP_REMOVED lines=14> */
.L_x_28:


//--------------------- .nv.shared._Z32sevenPointStencilCoarsenedSharedPKfS0_S0_Pfiii --------------------------
	.section	.nv.shared._Z32sevenPointStencilCoarsenedSharedPKfS0_S0_Pfiii,"aw",@nobits
	.sectionflags	@""
	.align	16
	.zero		1024


//--------------------- .nv.shared.reserved.0     --------------------------
	.section	.nv.shared.reserved.0,"aw",@nobits
	.weak		__nv_reservedSMEM_offset_0_alias
	.size		__nv_reservedSMEM_offset_0_alias, 0, 64
	.other		__nv_reservedSMEM_offset_0_alias,@"STO_CUDA_RESERVED_SHARED STV_DEFAULT"
__nv_reservedSMEM_offset_0_alias:
	.zero		0
	.zero		64


//--------------------- .nv.constant0._Z32sevenPointStencilCoarsenedSharedPKfS0_S0_Pfiii --------------------------
	.section	.nv.constant0._Z32sevenPointStencilCoarsenedSharedPKfS0_S0_Pfiii,"a",@progbits
	.sectionflags	@""
	.align	4
.nv.constant0._Z32sevenPointStencilCoarsenedSharedPKfS0_S0_Pfiii:
	.zero		940


//--------------------- SYMBOLS --------------------------

	.type		.nv.reservedSmem.offset0,@object
	.size		.nv.reservedSmem.offset0,0x4
	.type		.nv.reservedSmem.cap,@object
	.size		.nv.reservedSmem.cap,0x4
